//
// Generated by NVIDIA NVVM Compiler
//
// Compiler Build ID: CL-36424714
// Cuda compilation tools, release 13.0, V13.0.88
// Based on NVVM 20.0.0
//

.version 9.0
.target sm_100
.address_size 64

	// .globl	_Z6kernelPi

.visible .entry _Z6kernelPi(
	.param .u64 .ptr .align 1 _Z6kernelPi_param_0
)
{
	.reg .pred 	%p<3>;
	.reg .b32 	%r<9>;
	.reg .b64 	%rd<7>;

	ld.param.u64 	%rd2, [_Z6kernelPi_param_0];
	cvta.to.global.u64 	%rd1, %rd2;
	mov.u32 	%r1, %tid.x;
	setp.gt.u32 	%p1, %r1, 9;
	@%p1 bra 	$L__BB0_4;
	and.b32  	%r2, %r1, 1;
	setp.eq.b32 	%p2, %r2, 1;
	@%p2 bra 	$L__BB0_3;
	mul.wide.u32 	%rd5, %r1, 4;
	add.s64 	%rd6, %rd1, %rd5;
	ld.global.u32 	%r7, [%rd6];
	shl.b32 	%r8, %r7, 1;
	st.global.u32 	[%rd6], %r8;
	bra.uni 	$L__BB0_4;
$L__BB0_3:
	mul.wide.u32 	%rd3, %r1, 4;
	add.s64 	%rd4, %rd1, %rd3;
	ld.global.u32 	%r3, [%rd4];
	shr.u32 	%r4, %r3, 31;
	add.s32 	%r5, %r3, %r4;
	shr.s32 	%r6, %r5, 1;
	st.global.u32 	[%rd4], %r6;
$L__BB0_4:
	ret;

}


// ===== COMPILED SASS (sm_100) =====

	.target	sm_100

	.elftype	@"ET_EXEC"


//--------------------- .note.nv.tkinfo           --------------------------
	.section	.note.nv.tkinfo,"",@"SHT_NOTE"
	.sectionflags	@"SHF_NOTE_NV_TKINFO"
	.tkinfo
        /*0018*/ 	.word	0x00000002
        /*0030*/ 	.string	""
        /*0030*/ 	.string	"ptxas"
        /*0030*/ 	.string	"Cuda compilation tools, release 13.0, V13.0.88"
        /*0030*/ 	.string	"Build cuda_13.0.r13.0/compiler.36424714_0"
        /*0030*/ 	.string	"-arch sm_100 -m 64 "



//--------------------- .note.nv.cuinfo           --------------------------
	.section	.note.nv.cuinfo,"",@"SHT_NOTE"
	.sectionflags	@"SHF_NOTE_NV_CUINFO"
        /*0018*/ 	.short	0x0002
        /*001a*/ 	.short	0x0064
        /*001c*/ 	.short	0x0082
	.zero		2


//--------------------- .nv.info                  --------------------------
	.section	.nv.info,"",@"SHT_CUDA_INFO"
	.align	4


	//----- nvinfo : EIATTR_REGCOUNT
	.align		4
        /*0000*/ 	.byte	0x04, 0x2f
        /*0002*/ 	.short	(.L_1 - .L_0)
	.align		4
.L_0:
        /*0004*/ 	.word	index@(_Z6kernelPi)
        /*0008*/ 	.word	0x00000008


	//----- nvinfo : EIATTR_FRAME_SIZE
	.align		4
.L_1:
        /*000c*/ 	.byte	0x04, 0x11
        /*000e*/ 	.short	(.L_3 - .L_2)
	.align		4
.L_2:
        /*0010*/ 	.word	index@(_Z6kernelPi)
        /*0014*/ 	.word	0x00000000


	//----- nvinfo : EIATTR_MIN_STACK_SIZE
	.align		4
.L_3:
        /*0018*/ 	.byte	0x04, 0x12
        /*001a*/ 	.short	(.L_5 - .L_4)
	.align		4
.L_4:
        /*001c*/ 	.word	index@(_Z6kernelPi)
        /*0020*/ 	.word	0x00000000
.L_5:


//--------------------- .nv.compat                --------------------------
	.section	.nv.compat,"",@"SHT_CUDA_COMPAT_INFO"
	.align	4
        /*0000*/ 	.byte	0x02, 0x09, 0x00, 0x00, 0x02, 0x02, 0x01, 0x00, 0x02, 0x05, 0x05, 0x00, 0x03, 0x07, 0x01, 0x01
        /*0010*/ 	.byte	0x02, 0x03, 0x00, 0x00, 0x02, 0x06, 0x01, 0x00, 0x04, 0x0b, 0x08, 0x00, 0x09, 0x00, 0x00, 0x00
        /*0020*/ 	.byte	0x00, 0x00, 0x00, 0x00


//--------------------- .nv.info._Z6kernelPi      --------------------------
	.section	.nv.info._Z6kernelPi,"",@"SHT_CUDA_INFO"
	.sectionflags	@""
	.align	4


	//----- nvinfo : EIATTR_CUDA_API_VERSION
	.align		4
        /*0000*/ 	.byte	0x04, 0x37
        /*0002*/ 	.short	(.L_7 - .L_6)
.L_6:
        /*0004*/ 	.word	0x00000082


	//----- nvinfo : EIATTR_KPARAM_INFO
	.align		4
.L_7:
        /*0008*/ 	.byte	0x04, 0x17
        /*000a*/ 	.short	(.L_9 - .L_8)
.L_8:
        /*000c*/ 	.word	0x00000000
        /*0010*/ 	.short	0x0000
        /*0012*/ 	.short	0x0000
        /*0014*/ 	.byte	0x00, 0xf5, 0x21, 0x00


	//----- nvinfo : EIATTR_SPARSE_MMA_MASK
	.align		4
.L_9:
        /*0018*/ 	.byte	0x03, 0x50
        /*001a*/ 	.short	0x0000


	//----- nvinfo : EIATTR_MAXREG_COUNT
	.align		4
        /*001c*/ 	.byte	0x03, 0x1b
        /*001e*/ 	.short	0x00ff


	//----- nvinfo : EIATTR_MERCURY_ISA_VERSION
	.align		4
        /*0020*/ 	.byte	0x03, 0x5f
        /*0022*/ 	.short	0x0101


	//----- nvinfo : EIATTR_VRC_CTA_INIT_COUNT
	.align		4
        /*0024*/ 	.byte	0x02, 0x4a
	.zero		1
	.zero		1


	//----- nvinfo : EIATTR_EXIT_INSTR_OFFSETS
	.align		4
        /*0028*/ 	.byte	0x04, 0x1c
        /*002a*/ 	.short	(.L_11 - .L_10)


	//   ....[0]....
.L_10:
        /*002c*/ 	.word	0x00000030


	//   ....[1]....
        /*0030*/ 	.word	0x000000d0


	//   ....[2]....
        /*0034*/ 	.word	0x00000140


	//----- nvinfo : EIATTR_CRS_STACK_SIZE
	.align		4
.L_11:
        /*0038*/ 	.byte	0x04, 0x1e
        /*003a*/ 	.short	(.L_13 - .L_12)
.L_12:
        /*003c*/ 	.word	0x00000000


	//----- nvinfo : EIATTR_CBANK_PARAM_SIZE
	.align		4
.L_13:
        /*0040*/ 	.byte	0x03, 0x19
        /*0042*/ 	.short	0x0008


	//----- nvinfo : EIATTR_PARAM_CBANK
	.align		4
        /*0044*/ 	.byte	0x04, 0x0a
        /*0046*/ 	.short	(.L_15 - .L_14)
	.align		4
.L_14:
        /*0048*/ 	.word	index@(.nv.constant0._Z6kernelPi)
        /*004c*/ 	.short	0x0380
        /*004e*/ 	.short	0x0008


	//----- nvinfo : EIATTR_SW_WAR
	.align		4
.L_15:
        /*0050*/ 	.byte	0x04, 0x36
        /*0052*/ 	.short	(.L_17 - .L_16)
.L_16:
        /*0054*/ 	.word	0x00000008
.L_17:


//--------------------- .nv.callgraph             --------------------------
	.section	.nv.callgraph,"",@"SHT_CUDA_CALLGRAPH"
	.align	4
	.sectionentsize	8
	.align		4
        /*0000*/ 	.word	0x00000000
	.align		4
        /*0004*/ 	.word	0xffffffff
	.align		4
        /*0008*/ 	.word	0x00000000
	.align		4
        /*000c*/ 	.word	0xfffffffe
	.align		4
        /*0010*/ 	.word	0x00000000
	.align		4
        /*0014*/ 	.word	0xfffffffd
	.align		4
        /*0018*/ 	.word	0x00000000
	.align		4
        /*001c*/ 	.word	0xfffffffc


//--------------------- .text._Z6kernelPi         --------------------------
	.section	.text._Z6kernelPi,"ax",@progbits
	.align	128
        .global         _Z6kernelPi
        .type           _Z6kernelPi,@function
        .size           _Z6kernelPi,(.L_x_2 - _Z6kernelPi)
        .other          _Z6kernelPi,@"STO_CUDA_ENTRY STV_DEFAULT"
_Z6kernelPi:
.text._Z6kernelPi:
[----:B------:R-:W-:Y:S01]  /*0000*/  LDC R1, c[0x0][0x37c] ;  /* 0x0000df00ff017b82 */ /* 0x000fe20000000800 */
[----:B------:R-:W0:Y:S02]  /*0010*/  S2R R5, SR_TID.X ;  /* 0x0000000000057919 */ /* 0x000e240000002100 */
[----:B0-----:R-:W-:-:S13]  /*0020*/  ISETP.GT.U32.AND P0, PT, R5, 0x9, PT ;  /* 0x000000090500780c */ /* 0x001fda0003f04070 */
[----:B------:R-:W-:Y:S05]  /*0030*/  @P0 EXIT ;  /* 0x000000000000094d */ /* 0x000fea0003800000 */
[----:B------:R-:W-:Y:S01]  /*0040*/  LOP3.LUT R0, R5, 0x1, RZ, 0xc0, !PT ;  /* 0x0000000105007812 */ /* 0x000fe200078ec0ff */
[----:B------:R-:W0:Y:S03]  /*0050*/  LDCU.64 UR4, c[0x0][0x358] ;  /* 0x00006b00ff0477ac */ /* 0x000e260008000a00 */
[----:B------:R-:W-:-:S13]  /*0060*/  ISETP.NE.U32.AND P0, PT, R0, 0x1, PT ;  /* 0x000000010000780c */ /* 0x000fda0003f05070 */
[----:B------:R-:W-:Y:S05]  /*0070*/  @!P0 BRA `(.L_x_0) ;  /* 0x0000000000188947 */ /* 0x000fea0003800000 */
[----:B------:R-:W1:Y:S02]  /*0080*/  LDC.64 R2, c[0x0][0x380] ;  /* 0x0000e000ff027b82 */ /* 0x000e640000000a00 */
[----:B-1----:R-:W-:-:S05]  /*0090*/  IMAD.WIDE.U32 R2, R5, 0x4, R2 ;  /* 0x0000000405027825 */ /* 0x002fca00078e0002 */
[----:B0-----:R-:W2:Y:S02]  /*00a0*/  LDG.E R0, desc[UR4][R2.64] ;  /* 0x0000000402007981 */ /* 0x001ea4000c1e1900 */
[----:B--2---:R-:W-:-:S05]  /*00b0*/  IMAD.SHL.U32 R5, R0, 0x2, RZ ;  /* 0x0000000200057824 */ /* 0x004fca00078e00ff */
[----:B------:R-:W-:Y:S01]  /*00c0*/  STG.E desc[UR4][R2.64], R5 ;  /* 0x0000000502007986 */ /* 0x000fe2000c101904 */
[----:B------:R-:W-:Y:S05]  /*00d0*/  EXIT ;  /* 0x000000000000794d */ /* 0x000fea0003800000 */
.L_x_0:
[----:B------:R-:W1:Y:S02]  /*00e0*/  LDC.64 R2, c[0x0][0x380] ;  /* 0x0000e000ff027b82 */ /* 0x000e640000000a00 */
[----:B-1----:R-:W-:-:S05]  /*00f0*/  IMAD.WIDE.U32 R2, R5, 0x4, R2 ;  /* 0x0000000405027825 */ /* 0x002fca00078e0002 */
[----:B0-----:R-:W2:Y:S02]  /*0100*/  LDG.E R0, desc[UR4][R2.64] ;  /* 0x0000000402007981 */ /* 0x001ea4000c1e1900 */
[----:B--2---:R-:W-:-:S04]  /*0110*/  LEA.HI R0, R0, R0, RZ, 0x1 ;  /* 0x0000000000007211 */ /* 0x004fc800078f08ff */
[----:B------:R-:W-:-:S05]  /*0120*/  SHF.R.S32.HI R5, RZ, 0x1, R0 ;  /* 0x00000001ff057819 */ /* 0x000fca0000011400 */
[----:B------:R-:W-:Y:S01]  /*0130*/  STG.E desc[UR4][R2.64], R5 ;  /* 0x0000000502007986 */ /* 0x000fe2000c101904 */
[----:B------:R-:W-:Y:S05]  /*0140*/  EXIT ;  /* 0x000000000000794d */ /* 0x000fea0003800000 */
.L_x_1:
[----:B------:R-:W-:-:S00]  /*0150*/  BRA `(.L_x_1) ;  /* 0xfffffffc00fc7947 */ /* 0x000fc0000383ffff */
[----:B------:R-:W-:-:S00]  /*0160*/  NOP ;  /* 0x0000000000007918 */ /* 0x000fc00000000000 */
        /* <DEDUP_REMOVED lines=9> */
.L_x_2:


//--------------------- .nv.shared.reserved.0     --------------------------
	.section	.nv.shared.reserved.0,"aw",@nobits
	.weak		__nv_reservedSMEM_offset_0_alias
	.size		__nv_reservedSMEM_offset_0_alias, 0, 64
	.other		__nv_reservedSMEM_offset_0_alias,@"STO_CUDA_RESERVED_SHARED STV_DEFAULT"
__nv_reservedSMEM_offset_0_alias:
	.zero		0
	.zero		64


//--------------------- .nv.constant0._Z6kernelPi --------------------------
	.section	.nv.constant0._Z6kernelPi,"a",@progbits
	.sectionflags	@""
	.align	4
.nv.constant0._Z6kernelPi:
	.zero		904


//--------------------- SYMBOLS --------------------------

	.type		.nv.reservedSmem.offset0,@object
	.size		.nv.reservedSmem.offset0,0x4
